//
// Generated by NVIDIA NVVM Compiler
//
// Compiler Build ID: CL-36424714
// Cuda compilation tools, release 13.0, V13.0.88
// Based on NVVM 20.0.0
//

.version 9.0
.target sm_100
.address_size 64

	// .globl	_Z6accessPi
.extern .func  (.param .b32 func_retval0) vprintf
(
	.param .b64 vprintf_param_0,
	.param .b64 vprintf_param_1
)
;
.global .align 1 .b8 $str[23] = {105, 110, 100, 101, 120, 58, 32, 37, 100, 44, 32, 118, 97, 108, 117, 101, 58, 32, 37, 100, 32, 10};
.global .align 1 .b8 $str$1[22] = {105, 110, 100, 101, 120, 58, 32, 37, 100, 44, 32, 118, 97, 108, 117, 101, 58, 32, 37, 100, 10};

.visible .entry _Z6accessPi(
	.param .u64 .ptr .align 1 _Z6accessPi_param_0
)
{
	.local .align 8 .b8 	__local_depot0[8];
	.reg .b64 	%SP;
	.reg .b64 	%SPL;
	.reg .b32 	%r<5>;
	.reg .b64 	%rd<9>;

	mov.u64 	%SPL, __local_depot0;
	cvta.local.u64 	%SP, %SPL;
	ld.param.u64 	%rd1, [_Z6accessPi_param_0];
	cvta.to.global.u64 	%rd2, %rd1;
	add.u64 	%rd3, %SP, 0;
	add.u64 	%rd4, %SPL, 0;
	mov.u32 	%r1, %tid.x;
	mul.wide.u32 	%rd5, %r1, 4;
	add.s64 	%rd6, %rd2, %rd5;
	ld.global.u32 	%r2, [%rd6];
	st.local.v2.u32 	[%rd4], {%r1, %r2};
	mov.u64 	%rd7, $str;
	cvta.global.u64 	%rd8, %rd7;
	{ // callseq 0, 0
	.param .b64 param0;
	st.param.b64 	[param0], %rd8;
	.param .b64 param1;
	st.param.b64 	[param1], %rd3;
	.param .b32 retval0;
	call.uni (retval0), 
	vprintf, 
	(
	param0, 
	param1
	);
	ld.param.b32 	%r3, [retval0];
	} // callseq 0
	ret;

}
	// .globl	_Z30offset_access_1d_block_1d_gridPi
.visible .entry _Z30offset_access_1d_block_1d_gridPi(
	.param .u64 .ptr .align 1 _Z30offset_access_1d_block_1d_gridPi_param_0
)
{
	.local .align 8 .b8 	__local_depot1[8];
	.reg .b64 	%SP;
	.reg .b64 	%SPL;
	.reg .b32 	%r<8>;
	.reg .b64 	%rd<9>;

	mov.u64 	%SPL, __local_depot1;
	cvta.local.u64 	%SP, %SPL;
	ld.param.u64 	%rd1, [_Z30offset_access_1d_block_1d_gridPi_param_0];
	cvta.to.global.u64 	%rd2, %rd1;
	add.u64 	%rd3, %SP, 0;
	add.u64 	%rd4, %SPL, 0;
	mov.u32 	%r1, %ctaid.x;
	mov.u32 	%r2, %ntid.x;
	mov.u32 	%r3, %tid.x;
	mad.lo.s32 	%r4, %r1, %r2, %r3;
	mul.wide.s32 	%rd5, %r4, 4;
	add.s64 	%rd6, %rd2, %rd5;
	ld.global.u32 	%r5, [%rd6];
	st.local.v2.u32 	[%rd4], {%r4, %r5};
	mov.u64 	%rd7, $str$1;
	cvta.global.u64 	%rd8, %rd7;
	{ // callseq 1, 0
	.param .b64 param0;
	st.param.b64 	[param0], %rd8;
	.param .b64 param1;
	st.param.b64 	[param1], %rd3;
	.param .b32 retval0;
	call.uni (retval0), 
	vprintf, 
	(
	param0, 
	param1
	);
	ld.param.b32 	%r6, [retval0];
	} // callseq 1
	ret;

}
	// .globl	_Z30offset_access_1d_block_2d_gridPi
.visible .entry _Z30offset_access_1d_block_2d_gridPi(
	.param .u64 .ptr .align 1 _Z30offset_access_1d_block_2d_gridPi_param_0
)
{
	.local .align 8 .b8 	__local_depot2[8];
	.reg .b64 	%SP;
	.reg .b64 	%SPL;
	.reg .b32 	%r<11>;
	.reg .b64 	%rd<9>;

	mov.u64 	%SPL, __local_depot2;
	cvta.local.u64 	%SP, %SPL;
	ld.param.u64 	%rd1, [_Z30offset_access_1d_block_2d_gridPi_param_0];
	cvta.to.global.u64 	%rd2, %rd1;
	add.u64 	%rd3, %SP, 0;
	add.u64 	%rd4, %SPL, 0;
	mov.u32 	%r1, %ntid.x;
	mov.u32 	%r2, %nctaid.x;
	mov.u32 	%r3, %ctaid.y;
	mov.u32 	%r4, %ctaid.x;
	mov.u32 	%r5, %tid.x;
	mad.lo.s32 	%r6, %r3, %r2, %r4;
	mad.lo.s32 	%r7, %r6, %r1, %r5;
	mul.wide.s32 	%rd5, %r7, 4;
	add.s64 	%rd6, %rd2, %rd5;
	ld.global.u32 	%r8, [%rd6];
	st.local.v2.u32 	[%rd4], {%r7, %r8};
	mov.u64 	%rd7, $str$1;
	cvta.global.u64 	%rd8, %rd7;
	{ // callseq 2, 0
	.param .b64 param0;
	st.param.b64 	[param0], %rd8;
	.param .b64 param1;
	st.param.b64 	[param1], %rd3;
	.param .b32 retval0;
	call.uni (retval0), 
	vprintf, 
	(
	param0, 
	param1
	);
	ld.param.b32 	%r9, [retval0];
	} // callseq 2
	ret;

}
	// .globl	_Z30offset_access_2d_block_2d_gridPi
.visible .entry _Z30offset_access_2d_block_2d_gridPi(
	.param .u64 .ptr .align 1 _Z30offset_access_2d_block_2d_gridPi_param_0
)
{
	.local .align 8 .b8 	__local_depot3[8];
	.reg .b64 	%SP;
	.reg .b64 	%SPL;
	.reg .b32 	%r<14>;
	.reg .b64 	%rd<9>;

	mov.u64 	%SPL, __local_depot3;
	cvta.local.u64 	%SP, %SPL;
	ld.param.u64 	%rd1, [_Z30offset_access_2d_block_2d_gridPi_param_0];
	cvta.to.global.u64 	%rd2, %rd1;
	add.u64 	%rd3, %SP, 0;
	add.u64 	%rd4, %SPL, 0;
	mov.u32 	%r1, %tid.x;
	mov.u32 	%r2, %tid.y;
	mov.u32 	%r3, %ntid.x;
	mov.u32 	%r4, %ctaid.x;
	mov.u32 	%r5, %ntid.y;
	mov.u32 	%r6, %ctaid.y;
	mov.u32 	%r7, %nctaid.x;
	mad.lo.s32 	%r8, %r6, %r7, %r4;
	mad.lo.s32 	%r9, %r8, %r5, %r2;
	mad.lo.s32 	%r10, %r9, %r3, %r1;
	mul.wide.s32 	%rd5, %r10, 4;
	add.s64 	%rd6, %rd2, %rd5;
	ld.global.u32 	%r11, [%rd6];
	st.local.v2.u32 	[%rd4], {%r10, %r11};
	mov.u64 	%rd7, $str$1;
	cvta.global.u64 	%rd8, %rd7;
	{ // callseq 3, 0
	.param .b64 param0;
	st.param.b64 	[param0], %rd8;
	.param .b64 param1;
	st.param.b64 	[param1], %rd3;
	.param .b32 retval0;
	call.uni (retval0), 
	vprintf, 
	(
	param0, 
	param1
	);
	ld.param.b32 	%r12, [retval0];
	} // callseq 3
	ret;

}


// ===== COMPILED SASS (sm_100) =====

	.target	sm_100

	.elftype	@"ET_EXEC"


//--------------------- .note.nv.tkinfo           --------------------------
	.section	.note.nv.tkinfo,"",@"SHT_NOTE"
	.sectionflags	@"SHF_NOTE_NV_TKINFO"
	.tkinfo
        /*0018*/ 	.word	0x00000002
        /*0030*/ 	.string	""
        /*0030*/ 	.string	"ptxas"
        /*0030*/ 	.string	"Cuda compilation tools, release 13.0, V13.0.88"
        /*0030*/ 	.string	"Build cuda_13.0.r13.0/compiler.36424714_0"
        /*0030*/ 	.string	"-arch sm_100 -m 64 "



//--------------------- .note.nv.cuinfo           --------------------------
	.section	.note.nv.cuinfo,"",@"SHT_NOTE"
	.sectionflags	@"SHF_NOTE_NV_CUINFO"
        /*0018*/ 	.short	0x0002
        /*001a*/ 	.short	0x0064
        /*001c*/ 	.short	0x0082
	.zero		2


//--------------------- .nv.info                  --------------------------
	.section	.nv.info,"",@"SHT_CUDA_INFO"
	.align	4


	//----- nvinfo : EIATTR_REGCOUNT
	.align		4
        /*0000*/ 	.byte	0x04, 0x2f
        /*0002*/ 	.short	(.L_3 - .L_2)
	.align		4
.L_2:
        /*0004*/ 	.word	index@(_Z6accessPi)
        /*0008*/ 	.word	0x00000018


	//----- nvinfo : EIATTR_FRAME_SIZE
	.align		4
.L_3:
        /*000c*/ 	.byte	0x04, 0x11
        /*000e*/ 	.short	(.L_5 - .L_4)
	.align		4
.L_4:
        /*0010*/ 	.word	index@(_Z6accessPi)
        /*0014*/ 	.word	0x00000008


	//----- nvinfo : EIATTR_REGCOUNT
	.align		4
.L_5:
        /*0018*/ 	.byte	0x04, 0x2f
        /*001a*/ 	.short	(.L_7 - .L_6)
	.align		4
.L_6:
        /*001c*/ 	.word	index@(_Z30offset_access_1d_block_1d_gridPi)
        /*0020*/ 	.word	0x00000018


	//----- nvinfo : EIATTR_FRAME_SIZE
	.align		4
.L_7:
        /*0024*/ 	.byte	0x04, 0x11
        /*0026*/ 	.short	(.L_9 - .L_8)
	.align		4
.L_8:
        /*0028*/ 	.word	index@(_Z30offset_access_1d_block_1d_gridPi)
        /*002c*/ 	.word	0x00000008


	//----- nvinfo : EIATTR_REGCOUNT
	.align		4
.L_9:
        /*0030*/ 	.byte	0x04, 0x2f
        /*0032*/ 	.short	(.L_11 - .L_10)
	.align		4
.L_10:
        /*0034*/ 	.word	index@(_Z30offset_access_1d_block_2d_gridPi)
        /*0038*/ 	.word	0x00000018


	//----- nvinfo : EIATTR_FRAME_SIZE
	.align		4
.L_11:
        /*003c*/ 	.byte	0x04, 0x11
        /*003e*/ 	.short	(.L_13 - .L_12)
	.align		4
.L_12:
        /*0040*/ 	.word	index@(_Z30offset_access_1d_block_2d_gridPi)
        /*0044*/ 	.word	0x00000008


	//----- nvinfo : EIATTR_REGCOUNT
	.align		4
.L_13:
        /*0048*/ 	.byte	0x04, 0x2f
        /*004a*/ 	.short	(.L_15 - .L_14)
	.align		4
.L_14:
        /*004c*/ 	.word	index@(_Z30offset_access_2d_block_2d_gridPi)
        /*0050*/ 	.word	0x00000018


	//----- nvinfo : EIATTR_FRAME_SIZE
	.align		4
.L_15:
        /*0054*/ 	.byte	0x04, 0x11
        /*0056*/ 	.short	(.L_17 - .L_16)
	.align		4
.L_16:
        /*0058*/ 	.word	index@(_Z30offset_access_2d_block_2d_gridPi)
        /*005c*/ 	.word	0x00000008


	//----- nvinfo : EIATTR_MIN_STACK_SIZE
	.align		4
.L_17:
        /*0060*/ 	.byte	0x04, 0x12
        /*0062*/ 	.short	(.L_19 - .L_18)
	.align		4
.L_18:
        /*0064*/ 	.word	index@(_Z30offset_access_2d_block_2d_gridPi)
        /*0068*/ 	.word	0x00000008


	//----- nvinfo : EIATTR_MIN_STACK_SIZE
	.align		4
.L_19:
        /*006c*/ 	.byte	0x04, 0x12
        /*006e*/ 	.short	(.L_21 - .L_20)
	.align		4
.L_20:
        /*0070*/ 	.word	index@(_Z30offset_access_1d_block_2d_gridPi)
        /*0074*/ 	.word	0x00000008


	//----- nvinfo : EIATTR_MIN_STACK_SIZE
	.align		4
.L_21:
        /*0078*/ 	.byte	0x04, 0x12
        /*007a*/ 	.short	(.L_23 - .L_22)
	.align		4
.L_22:
        /*007c*/ 	.word	index@(_Z30offset_access_1d_block_1d_gridPi)
        /*0080*/ 	.word	0x00000008


	//----- nvinfo : EIATTR_MIN_STACK_SIZE
	.align		4
.L_23:
        /*0084*/ 	.byte	0x04, 0x12
        /*0086*/ 	.short	(.L_25 - .L_24)
	.align		4
.L_24:
        /*0088*/ 	.word	index@(_Z6accessPi)
        /*008c*/ 	.word	0x00000008
.L_25:


//--------------------- .nv.compat                --------------------------
	.section	.nv.compat,"",@"SHT_CUDA_COMPAT_INFO"
	.align	4
        /*0000*/ 	.byte	0x02, 0x09, 0x00, 0x00, 0x02, 0x02, 0x01, 0x00, 0x02, 0x05, 0x05, 0x00, 0x03, 0x07, 0x01, 0x01
        /*0010*/ 	.byte	0x02, 0x03, 0x00, 0x00, 0x02, 0x06, 0x01, 0x00, 0x04, 0x0b, 0x08, 0x00, 0x09, 0x00, 0x00, 0x00
        /*0020*/ 	.byte	0x00, 0x00, 0x00, 0x00


//--------------------- .nv.info._Z30offset_access_2d_block_2d_gridPi --------------------------
	.section	.nv.info._Z30offset_access_2d_block_2d_gridPi,"",@"SHT_CUDA_INFO"
	.sectionflags	@""
	.align	4


	//----- nvinfo : EIATTR_CUDA_API_VERSION
	.align		4
        /*0000*/ 	.byte	0x04, 0x37
        /*0002*/ 	.short	(.L_27 - .L_26)
.L_26:
        /*0004*/ 	.word	0x00000082


	//----- nvinfo : EIATTR_KPARAM_INFO
	.align		4
.L_27:
        /*0008*/ 	.byte	0x04, 0x17
        /*000a*/ 	.short	(.L_29 - .L_28)
.L_28:
        /*000c*/ 	.word	0x00000000
        /*0010*/ 	.short	0x0000
        /*0012*/ 	.short	0x0000
        /*0014*/ 	.byte	0x00, 0xf5, 0x21, 0x00


	//----- nvinfo : EIATTR_SPARSE_MMA_MASK
	.align		4
.L_29:
        /*0018*/ 	.byte	0x03, 0x50
        /*001a*/ 	.short	0x0000


	//----- nvinfo : EIATTR_MAXREG_COUNT
	.align		4
        /*001c*/ 	.byte	0x03, 0x1b
        /*001e*/ 	.short	0x00ff


	//----- nvinfo : EIATTR_EXTERNS
	.align		4
        /*0020*/ 	.byte	0x04, 0x0f
        /*0022*/ 	.short	(.L_31 - .L_30)


	//   ....[0]....
	.align		4
.L_30:
        /*0024*/ 	.word	index@(vprintf)


	//----- nvinfo : EIATTR_MERCURY_ISA_VERSION
	.align		4
.L_31:
        /*0028*/ 	.byte	0x03, 0x5f
        /*002a*/ 	.short	0x0101


	//----- nvinfo : EIATTR_VRC_CTA_INIT_COUNT
	.align		4
        /*002c*/ 	.byte	0x02, 0x4a
	.zero		1
	.zero		1


	//----- nvinfo : EIATTR_SYSCALL_OFFSETS
	.align		4
        /*0030*/ 	.byte	0x04, 0x46
        /*0032*/ 	.short	(.L_33 - .L_32)


	//   ....[0]....
.L_32:
        /*0034*/ 	.word	0x000001b0


	//----- nvinfo : EIATTR_EXIT_INSTR_OFFSETS
	.align		4
.L_33:
        /*0038*/ 	.byte	0x04, 0x1c
        /*003a*/ 	.short	(.L_35 - .L_34)


	//   ....[0]....
.L_34:
        /*003c*/ 	.word	0x000001c0


	//----- nvinfo : EIATTR_CBANK_PARAM_SIZE
	.align		4
.L_35:
        /*0040*/ 	.byte	0x03, 0x19
        /*0042*/ 	.short	0x0008


	//----- nvinfo : EIATTR_PARAM_CBANK
	.align		4
        /*0044*/ 	.byte	0x04, 0x0a
        /*0046*/ 	.short	(.L_37 - .L_36)
	.align		4
.L_36:
        /*0048*/ 	.word	index@(.nv.constant0._Z30offset_access_2d_block_2d_gridPi)
        /*004c*/ 	.short	0x0380
        /*004e*/ 	.short	0x0008


	//----- nvinfo : EIATTR_SW_WAR
	.align		4
.L_37:
        /*0050*/ 	.byte	0x04, 0x36
        /*0052*/ 	.short	(.L_39 - .L_38)
.L_38:
        /*0054*/ 	.word	0x00000008
.L_39:


//--------------------- .nv.info._Z30offset_access_1d_block_2d_gridPi --------------------------
	.section	.nv.info._Z30offset_access_1d_block_2d_gridPi,"",@"SHT_CUDA_INFO"
	.sectionflags	@""
	.align	4


	//----- nvinfo : EIATTR_CUDA_API_VERSION
	.align		4
        /*0000*/ 	.byte	0x04, 0x37
        /*0002*/ 	.short	(.L_41 - .L_40)
.L_40:
        /*0004*/ 	.word	0x00000082


	//----- nvinfo : EIATTR_KPARAM_INFO
	.align		4
.L_41:
        /*0008*/ 	.byte	0x04, 0x17
        /*000a*/ 	.short	(.L_43 - .L_42)
.L_42:
        /*000c*/ 	.word	0x00000000
        /*0010*/ 	.short	0x0000
        /*0012*/ 	.short	0x0000
        /*0014*/ 	.byte	0x00, 0xf5, 0x21, 0x00


	//----- nvinfo : EIATTR_SPARSE_MMA_MASK
	.align		4
.L_43:
        /*0018*/ 	.byte	0x03, 0x50
        /*001a*/ 	.short	0x0000


	//----- nvinfo : EIATTR_MAXREG_COUNT
	.align		4
        /*001c*/ 	.byte	0x03, 0x1b
        /*001e*/ 	.short	0x00ff


	//----- nvinfo : EIATTR_EXTERNS
	.align		4
        /*0020*/ 	.byte	0x04, 0x0f
        /*0022*/ 	.short	(.L_45 - .L_44)


	//   ....[0]....
	.align		4
.L_44:
        /*0024*/ 	.word	index@(vprintf)


	//----- nvinfo : EIATTR_MERCURY_ISA_VERSION
	.align		4
.L_45:
        /*0028*/ 	.byte	0x03, 0x5f
        /*002a*/ 	.short	0x0101


	//----- nvinfo : EIATTR_VRC_CTA_INIT_COUNT
	.align		4
        /*002c*/ 	.byte	0x02, 0x4a
	.zero		1
	.zero		1


	//----- nvinfo : EIATTR_SYSCALL_OFFSETS
	.align		4
        /*0030*/ 	.byte	0x04, 0x46
        /*0032*/ 	.short	(.L_47 - .L_46)


	//   ....[0]....
.L_46:
        /*0034*/ 	.word	0x00000180


	//----- nvinfo : EIATTR_EXIT_INSTR_OFFSETS
	.align		4
.L_47:
        /*0038*/ 	.byte	0x04, 0x1c
        /*003a*/ 	.short	(.L_49 - .L_48)


	//   ....[0]....
.L_48:
        /*003c*/ 	.word	0x00000190


	//----- nvinfo : EIATTR_CBANK_PARAM_SIZE
	.align		4
.L_49:
        /*0040*/ 	.byte	0x03, 0x19
        /*0042*/ 	.short	0x0008


	//----- nvinfo : EIATTR_PARAM_CBANK
	.align		4
        /*0044*/ 	.byte	0x04, 0x0a
        /*0046*/ 	.short	(.L_51 - .L_50)
	.align		4
.L_50:
        /*0048*/ 	.word	index@(.nv.constant0._Z30offset_access_1d_block_2d_gridPi)
        /*004c*/ 	.short	0x0380
        /*004e*/ 	.short	0x0008


	//----- nvinfo : EIATTR_SW_WAR
	.align		4
.L_51:
        /*0050*/ 	.byte	0x04, 0x36
        /*0052*/ 	.short	(.L_53 - .L_52)
.L_52:
        /*0054*/ 	.word	0x00000008
.L_53:


//--------------------- .nv.info._Z30offset_access_1d_block_1d_gridPi --------------------------
	.section	.nv.info._Z30offset_access_1d_block_1d_gridPi,"",@"SHT_CUDA_INFO"
	.sectionflags	@""
	.align	4


	//----- nvinfo : EIATTR_CUDA_API_VERSION
	.align		4
        /*0000*/ 	.byte	0x04, 0x37
        /*0002*/ 	.short	(.L_55 - .L_54)
.L_54:
        /*0004*/ 	.word	0x00000082


	//----- nvinfo : EIATTR_KPARAM_INFO
	.align		4
.L_55:
        /*0008*/ 	.byte	0x04, 0x17
        /*000a*/ 	.short	(.L_57 - .L_56)
.L_56:
        /*000c*/ 	.word	0x00000000
        /*0010*/ 	.short	0x0000
        /*0012*/ 	.short	0x0000
        /*0014*/ 	.byte	0x00, 0xf5, 0x21, 0x00


	//----- nvinfo : EIATTR_SPARSE_MMA_MASK
	.align		4
.L_57:
        /*0018*/ 	.byte	0x03, 0x50
        /*001a*/ 	.short	0x0000


	//----- nvinfo : EIATTR_MAXREG_COUNT
	.align		4
        /*001c*/ 	.byte	0x03, 0x1b
        /*001e*/ 	.short	0x00ff


	//----- nvinfo : EIATTR_EXTERNS
	.align		4
        /*0020*/ 	.byte	0x04, 0x0f
        /*0022*/ 	.short	(.L_59 - .L_58)


	//   ....[0]....
	.align		4
.L_58:
        /*0024*/ 	.word	index@(vprintf)


	//----- nvinfo : EIATTR_MERCURY_ISA_VERSION
	.align		4
.L_59:
        /*0028*/ 	.byte	0x03, 0x5f
        /*002a*/ 	.short	0x0101


	//----- nvinfo : EIATTR_VRC_CTA_INIT_COUNT
	.align		4
        /*002c*/ 	.byte	0x02, 0x4a
	.zero		1
	.zero		1


	//----- nvinfo : EIATTR_SYSCALL_OFFSETS
	.align		4
        /*0030*/ 	.byte	0x04, 0x46
        /*0032*/ 	.short	(.L_61 - .L_60)


	//   ....[0]....
.L_60:
        /*0034*/ 	.word	0x00000150


	//----- nvinfo : EIATTR_EXIT_INSTR_OFFSETS
	.align		4
.L_61:
        /*0038*/ 	.byte	0x04, 0x1c
        /*003a*/ 	.short	(.L_63 - .L_62)


	//   ....[0]....
.L_62:
        /*003c*/ 	.word	0x00000160


	//----- nvinfo : EIATTR_CBANK_PARAM_SIZE
	.align		4
.L_63:
        /*0040*/ 	.byte	0x03, 0x19
        /*0042*/ 	.short	0x0008


	//----- nvinfo : EIATTR_PARAM_CBANK
	.align		4
        /*0044*/ 	.byte	0x04, 0x0a
        /*0046*/ 	.short	(.L_65 - .L_64)
	.align		4
.L_64:
        /*0048*/ 	.word	index@(.nv.constant0._Z30offset_access_1d_block_1d_gridPi)
        /*004c*/ 	.short	0x0380
        /*004e*/ 	.short	0x0008


	//----- nvinfo : EIATTR_SW_WAR
	.align		4
.L_65:
        /*0050*/ 	.byte	0x04, 0x36
        /*0052*/ 	.short	(.L_67 - .L_66)
.L_66:
        /*0054*/ 	.word	0x00000008
.L_67:


//--------------------- .nv.info._Z6accessPi      --------------------------
	.section	.nv.info._Z6accessPi,"",@"SHT_CUDA_INFO"
	.sectionflags	@""
	.align	4


	//----- nvinfo : EIATTR_CUDA_API_VERSION
	.align		4
        /*0000*/ 	.byte	0x04, 0x37
        /*0002*/ 	.short	(.L_69 - .L_68)
.L_68:
        /*0004*/ 	.word	0x00000082


	//----- nvinfo : EIATTR_KPARAM_INFO
	.align		4
.L_69:
        /*0008*/ 	.byte	0x04, 0x17
        /*000a*/ 	.short	(.L_71 - .L_70)
.L_70:
        /*000c*/ 	.word	0x00000000
        /*0010*/ 	.short	0x0000
        /*0012*/ 	.short	0x0000
        /*0014*/ 	.byte	0x00, 0xf5, 0x21, 0x00


	//----- nvinfo : EIATTR_SPARSE_MMA_MASK
	.align		4
.L_71:
        /*0018*/ 	.byte	0x03, 0x50
        /*001a*/ 	.short	0x0000


	//----- nvinfo : EIATTR_MAXREG_COUNT
	.align		4
        /*001c*/ 	.byte	0x03, 0x1b
        /*001e*/ 	.short	0x00ff


	//----- nvinfo : EIATTR_EXTERNS
	.align		4
        /*0020*/ 	.byte	0x04, 0x0f
        /*0022*/ 	.short	(.L_73 - .L_72)


	//   ....[0]....
	.align		4
.L_72:
        /*0024*/ 	.word	index@(vprintf)


	//----- nvinfo : EIATTR_MERCURY_ISA_VERSION
	.align		4
.L_73:
        /*0028*/ 	.byte	0x03, 0x5f
        /*002a*/ 	.short	0x0101


	//----- nvinfo : EIATTR_VRC_CTA_INIT_COUNT
	.align		4
        /*002c*/ 	.byte	0x02, 0x4a
	.zero		1
	.zero		1


	//----- nvinfo : EIATTR_SYSCALL_OFFSETS
	.align		4
        /*0030*/ 	.byte	0x04, 0x46
        /*0032*/ 	.short	(.L_75 - .L_74)


	//   ....[0]....
.L_74:
        /*0034*/ 	.word	0x00000120


	//----- nvinfo : EIATTR_EXIT_INSTR_OFFSETS
	.align		4
.L_75:
        /*0038*/ 	.byte	0x04, 0x1c
        /*003a*/ 	.short	(.L_77 - .L_76)


	//   ....[0]....
.L_76:
        /*003c*/ 	.word	0x00000130


	//----- nvinfo : EIATTR_CBANK_PARAM_SIZE
	.align		4
.L_77:
        /*0040*/ 	.byte	0x03, 0x19
        /*0042*/ 	.short	0x0008


	//----- nvinfo : EIATTR_PARAM_CBANK
	.align		4
        /*0044*/ 	.byte	0x04, 0x0a
        /*0046*/ 	.short	(.L_79 - .L_78)
	.align		4
.L_78:
        /*0048*/ 	.word	index@(.nv.constant0._Z6accessPi)
        /*004c*/ 	.short	0x0380
        /*004e*/ 	.short	0x0008


	//----- nvinfo : EIATTR_SW_WAR
	.align		4
.L_79:
        /*0050*/ 	.byte	0x04, 0x36
        /*0052*/ 	.short	(.L_81 - .L_80)
.L_80:
        /*0054*/ 	.word	0x00000008
.L_81:


//--------------------- .nv.callgraph             --------------------------
	.section	.nv.callgraph,"",@"SHT_CUDA_CALLGRAPH"
	.align	4
	.sectionentsize	8
	.align		4
        /*0000*/ 	.word	0x00000000
	.align		4
        /*0004*/ 	.word	0xffffffff
	.align		4
        /*0008*/ 	.word	index@(_Z30offset_access_2d_block_2d_gridPi)
	.align		4
        /*000c*/ 	.word	index@(vprintf)
	.align		4
        /*0010*/ 	.word	index@(_Z30offset_access_1d_block_2d_gridPi)
	.align		4
        /*0014*/ 	.word	index@(vprintf)
	.align		4
        /*0018*/ 	.word	index@(_Z30offset_access_1d_block_1d_gridPi)
	.align		4
        /*001c*/ 	.word	index@(vprintf)
	.align		4
        /*0020*/ 	.word	index@(_Z6accessPi)
	.align		4
        /*0024*/ 	.word	index@(vprintf)
	.align		4
        /*0028*/ 	.word	0x00000000
	.align		4
        /*002c*/ 	.word	0xfffffffe
	.align		4
        /*0030*/ 	.word	0x00000000
	.align		4
        /*0034*/ 	.word	0xfffffffd
	.align		4
        /*0038*/ 	.word	0x00000000
	.align		4
        /*003c*/ 	.word	0xfffffffc


//--------------------- .nv.constant4             --------------------------
	.section	.nv.constant4,"a",@progbits
	.align	8
	.align		8
.nv.constant4:
        /*0000*/ 	.dword	vprintf
	.align		8
        /*0008*/ 	.dword	$str
	.align		8
        /*0010*/ 	.dword	$str$1


//--------------------- .text._Z30offset_access_2d_block_2d_gridPi --------------------------
	.section	.text._Z30offset_access_2d_block_2d_gridPi,"ax",@progbits
	.align	128
        .global         _Z30offset_access_2d_block_2d_gridPi
        .type           _Z30offset_access_2d_block_2d_gridPi,@function
        .size           _Z30offset_access_2d_block_2d_gridPi,(.L_x_8 - _Z30offset_access_2d_block_2d_gridPi)
        .other          _Z30offset_access_2d_block_2d_gridPi,@"STO_CUDA_ENTRY STV_DEFAULT"
_Z30offset_access_2d_block_2d_gridPi:
.text._Z30offset_access_2d_block_2d_gridPi:
[----:B------:R-:W0:Y:S01]  /*0000*/  LDC R1, c[0x0][0x37c] ;  /* 0x0000df00ff017b82 */ /* 0x000e220000000800 */
[----:B------:R-:W1:Y:S01]  /*0010*/  S2R R0, SR_CTAID.Y ;  /* 0x0000000000007919 */ /* 0x000e620000002600 */
[----:B------:R-:W2:Y:S06]  /*0020*/  LDCU UR6, c[0x0][0x2fc] ;  /* 0x00005f80ff0677ac */ /* 0x000eac0008000800 */
[----:B------:R-:W1:Y:S01]  /*0030*/  S2UR UR8, SR_CTAID.X ;  /* 0x00000000000879c3 */ /* 0x000e620000002500 */
[----:B0-----:R-:W-:Y:S01]  /*0040*/  IADD3 R1, PT, PT, R1, -0x8, RZ ;  /* 0xfffffff801017810 */ /* 0x001fe20007ffe0ff */
[----:B------:R-:W0:Y:S01]  /*0050*/  S2R R5, SR_TID.Y ;  /* 0x0000000000057919 */ /* 0x000e220000002200 */
[----:B------:R-:W3:Y:S01]  /*0060*/  LDCU UR7, c[0x0][0x360] ;  /* 0x00006c00ff0777ac */ /* 0x000ee20008000800 */
[----:B------:R-:W3:Y:S01]  /*0070*/  S2R R3, SR_TID.X ;  /* 0x0000000000037919 */ /* 0x000ee20000002100 */
[----:B------:R-:W0:Y:S03]  /*0080*/  LDCU UR9, c[0x0][0x364] ;  /* 0x00006c80ff0977ac */ /* 0x000e260008000800 */
[----:B------:R-:W1:Y:S01]  /*0090*/  LDC R7, c[0x0][0x370] ;  /* 0x0000dc00ff077b82 */ /* 0x000e620000000800 */
[----:B------:R-:W4:Y:S07]  /*00a0*/  LDCU.64 UR4, c[0x0][0x358] ;  /* 0x00006b00ff0477ac */ /* 0x000f2e0008000a00 */
[----:B------:R-:W5:Y:S01]  /*00b0*/  LDC.64 R8, c[0x0][0x380] ;  /* 0x0000e000ff087b82 */ /* 0x000f620000000a00 */
[----:B-1----:R-:W-:-:S04]  /*00c0*/  IMAD R0, R0, R7, UR8 ;  /* 0x0000000800007e24 */ /* 0x002fc8000f8e0207 */
[----:B0-----:R-:W-:Y:S01]  /*00d0*/  IMAD R0, R0, UR9, R5 ;  /* 0x0000000900007c24 */ /* 0x001fe2000f8e0205 */
[----:B------:R-:W0:Y:S03]  /*00e0*/  LDCU.64 UR8, c[0x4][0x10] ;  /* 0x01000200ff0877ac */ /* 0x000e260008000a00 */
[----:B---3--:R-:W-:-:S04]  /*00f0*/  IMAD R2, R0, UR7, R3 ;  /* 0x0000000700027c24 */ /* 0x008fc8000f8e0203 */
[----:B-----5:R-:W-:-:S05]  /*0100*/  IMAD.WIDE R8, R2, 0x4, R8 ;  /* 0x0000000402087825 */ /* 0x020fca00078e0208 */
[----:B----4-:R-:W3:Y:S01]  /*0110*/  LDG.E R3, desc[UR4][R8.64] ;  /* 0x0000000408037981 */ /* 0x010ee2000c1e1900 */
[----:B------:R-:W-:Y:S01]  /*0120*/  MOV R0, 0x0 ;  /* 0x0000000000007802 */ /* 0x000fe20000000f00 */
[----:B------:R-:W1:Y:S03]  /*0130*/  LDCU UR4, c[0x0][0x2f8] ;  /* 0x00005f00ff0477ac */ /* 0x000e660008000800 */
[----:B------:R4:W3:Y:S01]  /*0140*/  LDC.64 R10, c[0x4][R0] ;  /* 0x01000000000a7b82 */ /* 0x0008e20000000a00 */
[----:B0-----:R-:W-:Y:S02]  /*0150*/  MOV R4, UR8 ;  /* 0x0000000800047c02 */ /* 0x001fe40008000f00 */
[----:B------:R-:W-:Y:S02]  /*0160*/  MOV R5, UR9 ;  /* 0x0000000900057c02 */ /* 0x000fe40008000f00 */
[----:B-1----:R-:W-:-:S04]  /*0170*/  IADD3 R6, P0, PT, R1, UR4, RZ ;  /* 0x0000000401067c10 */ /* 0x002fc8000ff1e0ff */
[----:B--2---:R-:W-:Y:S01]  /*0180*/  IADD3.X R7, PT, PT, RZ, UR6, RZ, P0, !PT ;  /* 0x00000006ff077c10 */ /* 0x004fe200087fe4ff */
[----:B---3--:R4:W-:Y:S08]  /*0190*/  STL.64 [R1], R2 ;  /* 0x0000000201007387 */ /* 0x0089f00000100a00 */
[----:B------:R-:W-:-:S07]  /*01a0*/  LEPC R20, `(.L_x_0) ;  /* 0x000000001014794e */ /* 0x000fce0000000000 */
[----:B----4-:R-:W-:Y:S05]  /*01b0*/  CALL.ABS.NOINC R10 ;  /* 0x000000000a007343 */ /* 0x010fea0003c00000 */
.L_x_0:
[----:B------:R-:W-:Y:S05]  /*01c0*/  EXIT ;  /* 0x000000000000794d */ /* 0x000fea0003800000 */
.L_x_1:
[----:B------:R-:W-:-:S00]  /*01d0*/  BRA `(.L_x_1) ;  /* 0xfffffffc00fc7947 */ /* 0x000fc0000383ffff */
[----:B------:R-:W-:-:S00]  /*01e0*/  NOP ;  /* 0x0000000000007918 */ /* 0x000fc00000000000 */
        /* <DEDUP_REMOVED lines=9> */
.L_x_8:


//--------------------- .text._Z30offset_access_1d_block_2d_gridPi --------------------------
	.section	.text._Z30offset_access_1d_block_2d_gridPi,"ax",@progbits
	.align	128
        .global         _Z30offset_access_1d_block_2d_gridPi
        .type           _Z30offset_access_1d_block_2d_gridPi,@function
        .size           _Z30offset_access_1d_block_2d_gridPi,(.L_x_9 - _Z30offset_access_1d_block_2d_gridPi)
        .other          _Z30offset_access_1d_block_2d_gridPi,@"STO_CUDA_ENTRY STV_DEFAULT"
_Z30offset_access_1d_block_2d_gridPi:
.text._Z30offset_access_1d_block_2d_gridPi:
[----:B------:R-:W0:Y:S01]  /*0000*/  LDC R1, c[0x0][0x37c] ;  /* 0x0000df00ff017b82 */ /* 0x000e220000000800 */
[----:B------:R-:W1:Y:S01]  /*0010*/  S2R R2, SR_CTAID.Y ;  /* 0x0000000000027919 */ /* 0x000e620000002600 */
[----:B------:R-:W2:Y:S06]  /*0020*/  LDCU UR6, c[0x0][0x2fc] ;  /* 0x00005f80ff0677ac */ /* 0x000eac0008000800 */
[----:B------:R-:W3:Y:S01]  /*0030*/  LDC.64 R8, c[0x0][0x380] ;  /* 0x0000e000ff087b82 */ /* 0x000ee20000000a00 */
[----:B0-----:R-:W-:Y:S01]  /*0040*/  VIADD R1, R1, 0xfffffff8 ;  /* 0xfffffff801017836 */ /* 0x001fe20000000000 */
[----:B------:R-:W1:Y:S01]  /*0050*/  S2R R3, SR_CTAID.X ;  /* 0x0000000000037919 */ /* 0x000e620000002500 */
[----:B------:R-:W0:Y:S01]  /*0060*/  LDCU UR7, c[0x0][0x360] ;  /* 0x00006c00ff0777ac */ /* 0x000e220008000800 */
[----:B------:R-:W0:Y:S01]  /*0070*/  S2R R5, SR_TID.X ;  /* 0x0000000000057919 */ /* 0x000e220000002100 */
[----:B------:R-:W1:Y:S01]  /*0080*/  LDCU UR8, c[0x0][0x370] ;  /* 0x00006e00ff0877ac */ /* 0x000e620008000800 */
[----:B------:R-:W4:Y:S01]  /*0090*/  LDCU.64 UR4, c[0x0][0x358] ;  /* 0x00006b00ff0477ac */ /* 0x000f220008000a00 */
[----:B-1----:R-:W-:Y:S01]  /*00a0*/  IMAD R2, R2, UR8, R3 ;  /* 0x0000000802027c24 */ /* 0x002fe2000f8e0203 */
[----:B------:R-:W-:Y:S01]  /*00b0*/  MOV R0, 0x0 ;  /* 0x0000000000007802 */ /* 0x000fe20000000f00 */
[----:B------:R-:W1:Y:S02]  /*00c0*/  LDCU.64 UR8, c[0x4][0x10] ;  /* 0x01000200ff0877ac */ /* 0x000e640008000a00 */
[----:B0-----:R-:W-:-:S04]  /*00d0*/  IMAD R2, R2, UR7, R5 ;  /* 0x0000000702027c24 */ /* 0x001fc8000f8e0205 */
[----:B---3--:R-:W-:-:S05]  /*00e0*/  IMAD.WIDE R8, R2, 0x4, R8 ;  /* 0x0000000402087825 */ /* 0x008fca00078e0208 */
[----:B----4-:R-:W3:Y:S01]  /*00f0*/  LDG.E R3, desc[UR4][R8.64] ;  /* 0x0000000408037981 */ /* 0x010ee2000c1e1900 */
[----:B------:R-:W0:Y:S01]  /*0100*/  LDCU UR4, c[0x0][0x2f8] ;  /* 0x00005f00ff0477ac */ /* 0x000e220008000800 */
[----:B------:R4:W3:Y:S01]  /*0110*/  LDC.64 R10, c[0x4][R0] ;  /* 0x01000000000a7b82 */ /* 0x0008e20000000a00 */
[----:B-1----:R-:W-:Y:S01]  /*0120*/  IMAD.U32 R4, RZ, RZ, UR8 ;  /* 0x00000008ff047e24 */ /* 0x002fe2000f8e00ff */
[----:B------:R-:W-:Y:S02]  /*0130*/  MOV R5, UR9 ;  /* 0x0000000900057c02 */ /* 0x000fe40008000f00 */
[----:B0-----:R-:W-:-:S04]  /*0140*/  IADD3 R6, P0, PT, R1, UR4, RZ ;  /* 0x0000000401067c10 */ /* 0x001fc8000ff1e0ff */
[----:B--2---:R-:W-:Y:S01]  /*0150*/  IADD3.X R7, PT, PT, RZ, UR6, RZ, P0, !PT ;  /* 0x00000006ff077c10 */ /* 0x004fe200087fe4ff */
[----:B---3--:R4:W-:Y:S08]  /*0160*/  STL.64 [R1], R2 ;  /* 0x0000000201007387 */ /* 0x0089f00000100a00 */
[----:B------:R-:W-:-:S07]  /*0170*/  LEPC R20, `(.L_x_2) ;  /* 0x000000001014794e */ /* 0x000fce0000000000 */
[----:B----4-:R-:W-:Y:S05]  /*0180*/  CALL.ABS.NOINC R10 ;  /* 0x000000000a007343 */ /* 0x010fea0003c00000 */
.L_x_2:
[----:B------:R-:W-:Y:S05]  /*0190*/  EXIT ;  /* 0x000000000000794d */ /* 0x000fea0003800000 */
.L_x_3:
        /* <DEDUP_REMOVED lines=14> */
.L_x_9:


//--------------------- .text._Z30offset_access_1d_block_1d_gridPi --------------------------
	.section	.text._Z30offset_access_1d_block_1d_gridPi,"ax",@progbits
	.align	128
        .global         _Z30offset_access_1d_block_1d_gridPi
        .type           _Z30offset_access_1d_block_1d_gridPi,@function
        .size           _Z30offset_access_1d_block_1d_gridPi,(.L_x_10 - _Z30offset_access_1d_block_1d_gridPi)
        .other          _Z30offset_access_1d_block_1d_gridPi,@"STO_CUDA_ENTRY STV_DEFAULT"
_Z30offset_access_1d_block_1d_gridPi:
.text._Z30offset_access_1d_block_1d_gridPi:
[----:B------:R-:W0:Y:S01]  /*0000*/  LDC R1, c[0x0][0x37c] ;  /* 0x0000df00ff017b82 */ /* 0x000e220000000800 */
[----:B------:R-:W1:Y:S01]  /*0010*/  S2R R3, SR_TID.X ;  /* 0x0000000000037919 */ /* 0x000e620000002100 */
[----:B------:R-:W2:Y:S06]  /*0020*/  LDCU UR6, c[0x0][0x2fc] ;  /* 0x00005f80ff0677ac */ /* 0x000eac0008000800 */
[----:B------:R-:W1:Y:S01]  /*0030*/  S2UR UR7, SR_CTAID.X ;  /* 0x00000000000779c3 */ /* 0x000e620000002500 */
[----:B0-----:R-:W-:Y:S01]  /*0040*/  VIADD R1, R1, 0xfffffff8 ;  /* 0xfffffff801017836 */ /* 0x001fe20000000000 */
[----:B------:R-:W0:Y:S06]  /*0050*/  LDCU.64 UR4, c[0x0][0x358] ;  /* 0x00006b00ff0477ac */ /* 0x000e2c0008000a00 */
[----:B------:R-:W3:Y:S01]  /*0060*/  LDC.64 R8, c[0x0][0x380] ;  /* 0x0000e000ff087b82 */ /* 0x000ee20000000a00 */
[----:B------:R-:W-:Y:S01]  /*0070*/  MOV R0, 0x0 ;  /* 0x0000000000007802 */ /* 0x000fe20000000f00 */
[----:B------:R-:W4:Y:S06]  /*0080*/  LDCU.64 UR8, c[0x4][0x10] ;  /* 0x01000200ff0877ac */ /* 0x000f2c0008000a00 */
[----:B------:R-:W1:Y:S02]  /*0090*/  LDC R2, c[0x0][0x360] ;  /* 0x0000d800ff027b82 */ /* 0x000e640000000800 */
[----:B-1----:R-:W-:-:S04]  /*00a0*/  IMAD R2, R2, UR7, R3 ;  /* 0x0000000702027c24 */ /* 0x002fc8000f8e0203 */
[----:B---3--:R-:W-:-:S05]  /*00b0*/  IMAD.WIDE R8, R2, 0x4, R8 ;  /* 0x0000000402087825 */ /* 0x008fca00078e0208 */
[----:B0-----:R-:W3:Y:S01]  /*00c0*/  LDG.E R3, desc[UR4][R8.64] ;  /* 0x0000000408037981 */ /* 0x001ee2000c1e1900 */
[----:B------:R-:W0:Y:S01]  /*00d0*/  LDCU UR4, c[0x0][0x2f8] ;  /* 0x00005f00ff0477ac */ /* 0x000e220008000800 */
[----:B------:R1:W1:Y:S01]  /*00e0*/  LDC.64 R10, c[0x4][R0] ;  /* 0x01000000000a7b82 */ /* 0x0002620000000a00 */
[----:B----4-:R-:W-:Y:S01]  /*00f0*/  IMAD.U32 R4, RZ, RZ, UR8 ;  /* 0x00000008ff047e24 */ /* 0x010fe2000f8e00ff */
[----:B------:R-:W-:Y:S02]  /*0100*/  MOV R5, UR9 ;  /* 0x0000000900057c02 */ /* 0x000fe40008000f00 */
[----:B0-----:R-:W-:-:S04]  /*0110*/  IADD3 R6, P0, PT, R1, UR4, RZ ;  /* 0x0000000401067c10 */ /* 0x001fc8000ff1e0ff */
[----:B--2---:R-:W-:Y:S01]  /*0120*/  IADD3.X R7, PT, PT, RZ, UR6, RZ, P0, !PT ;  /* 0x00000006ff077c10 */ /* 0x004fe200087fe4ff */
[----:B-1-3--:R0:W-:Y:S08]  /*0130*/  STL.64 [R1], R2 ;  /* 0x0000000201007387 */ /* 0x00a1f00000100a00 */
[----:B------:R-:W-:-:S07]  /*0140*/  LEPC R20, `(.L_x_4) ;  /* 0x000000001014794e */ /* 0x000fce0000000000 */
[----:B0-----:R-:W-:Y:S05]  /*0150*/  CALL.ABS.NOINC R10 ;  /* 0x000000000a007343 */ /* 0x001fea0003c00000 */
.L_x_4:
[----:B------:R-:W-:Y:S05]  /*0160*/  EXIT ;  /* 0x000000000000794d */ /* 0x000fea0003800000 */
.L_x_5:
        /* <DEDUP_REMOVED lines=9> */
.L_x_10:


//--------------------- .text._Z6accessPi         --------------------------
	.section	.text._Z6accessPi,"ax",@progbits
	.align	128
        .global         _Z6accessPi
        .type           _Z6accessPi,@function
        .size           _Z6accessPi,(.L_x_11 - _Z6accessPi)
        .other          _Z6accessPi,@"STO_CUDA_ENTRY STV_DEFAULT"
_Z6accessPi:
.text._Z6accessPi:
[----:B------:R-:W0:Y:S01]  /*0000*/  LDC R1, c[0x0][0x37c] ;  /* 0x0000df00ff017b82 */ /* 0x000e220000000800 */
[----:B------:R-:W1:Y:S07]  /*0010*/  S2R R10, SR_TID.X ;  /* 0x00000000000a7919 */ /* 0x000e6e0000002100 */
[----:B------:R-:W1:Y:S01]  /*0020*/  LDC.64 R2, c[0x0][0x380] ;  /* 0x0000e000ff027b82 */ /* 0x000e620000000a00 */
[----:B------:R-:W2:Y:S01]  /*0030*/  LDCU.64 UR4, c[0x0][0x358] ;  /* 0x00006b00ff0477ac */ /* 0x000ea20008000a00 */
[----:B0-----:R-:W-:Y:S01]  /*0040*/  VIADD R1, R1, 0xfffffff8 ;  /* 0xfffffff801017836 */ /* 0x001fe20000000000 */
[----:B------:R-:W0:Y:S01]  /*0050*/  LDCU.64 UR6, c[0x4][0x8] ;  /* 0x01000100ff0677ac */ /* 0x000e220008000a00 */
[----:B-1----:R-:W-:-:S05]  /*0060*/  IMAD.WIDE.U32 R2, R10, 0x4, R2 ;  /* 0x000000040a027825 */ /* 0x002fca00078e0002 */
[----:B--2---:R-:W2:Y:S01]  /*0070*/  LDG.E R11, desc[UR4][R2.64] ;  /* 0x00000004020b7981 */ /* 0x004ea2000c1e1900 */
[----:B------:R-:W-:Y:S01]  /*0080*/  MOV R0, 0x0 ;  /* 0x0000000000007802 */ /* 0x000fe20000000f00 */
[----:B------:R-:W1:Y:S01]  /*0090*/  LDCU UR4, c[0x0][0x2f8] ;  /* 0x00005f00ff0477ac */ /* 0x000e620008000800 */
[----:B0-----:R-:W-:Y:S01]  /*00a0*/  IMAD.U32 R4, RZ, RZ, UR6 ;  /* 0x00000006ff047e24 */ /* 0x001fe2000f8e00ff */
[----:B------:R-:W-:Y:S01]  /*00b0*/  MOV R5, UR7 ;  /* 0x0000000700057c02 */ /* 0x000fe20008000f00 */
[----:B------:R0:W3:Y:S01]  /*00c0*/  LDC.64 R8, c[0x4][R0] ;  /* 0x0100000000087b82 */ /* 0x0000e20000000a00 */
[----:B------:R-:W4:Y:S01]  /*00d0*/  LDCU UR5, c[0x0][0x2fc] ;  /* 0x00005f80ff0577ac */ /* 0x000f220008000800 */
[----:B-1----:R-:W-:-:S05]  /*00e0*/  IADD3 R6, P0, PT, R1, UR4, RZ ;  /* 0x0000000401067c10 */ /* 0x002fca000ff1e0ff */
[----:B----4-:R-:W-:Y:S01]  /*00f0*/  IMAD.X R7, RZ, RZ, UR5, P0 ;  /* 0x00000005ff077e24 */ /* 0x010fe200080e06ff */
[----:B--23--:R0:W-:Y:S07]  /*0100*/  STL.64 [R1], R10 ;  /* 0x0000000a01007387 */ /* 0x00c1ee0000100a00 */
[----:B------:R-:W-:-:S07]  /*0110*/  LEPC R20, `(.L_x_6) ;  /* 0x000000001014794e */ /* 0x000fce0000000000 */
[----:B0-----:R-:W-:Y:S05]  /*0120*/  CALL.ABS.NOINC R8 ;  /* 0x0000000008007343 */ /* 0x001fea0003c00000 */
.L_x_6:
[----:B------:R-:W-:Y:S05]  /*0130*/  EXIT ;  /* 0x000000000000794d */ /* 0x000fea0003800000 */
.L_x_7:
        /* <DEDUP_REMOVED lines=12> */
.L_x_11:


//--------------------- .nv.global.init           --------------------------
	.section	.nv.global.init,"aw",@progbits
.nv.global.init:
	.type		$str$1,@object
	.size		$str$1,($str - $str$1)
$str$1:
        /*0000*/ 	.byte	0x69, 0x6e, 0x64, 0x65, 0x78, 0x3a, 0x20, 0x25, 0x64, 0x2c, 0x20, 0x76, 0x61, 0x6c, 0x75, 0x65
        /*0010*/ 	.byte	0x3a, 0x20, 0x25, 0x64, 0x0a, 0x00
	.type		$str,@object
	.size		$str,(.L_0 - $str)
$str:
        /*0016*/ 	.byte	0x69, 0x6e, 0x64, 0x65, 0x78, 0x3a, 0x20, 0x25, 0x64, 0x2c, 0x20, 0x76, 0x61, 0x6c, 0x75, 0x65
        /*0026*/ 	.byte	0x3a, 0x20, 0x25, 0x64, 0x20, 0x0a, 0x00
.L_0:


//--------------------- .nv.shared.reserved.0     --------------------------
	.section	.nv.shared.reserved.0,"aw",@nobits
	.weak		__nv_reservedSMEM_offset_0_alias
	.size		__nv_reservedSMEM_offset_0_alias, 0, 64
	.other		__nv_reservedSMEM_offset_0_alias,@"STO_CUDA_RESERVED_SHARED STV_DEFAULT"
__nv_reservedSMEM_offset_0_alias:
	.zero		0
	.zero		64


//--------------------- .nv.constant0._Z30offset_access_2d_block_2d_gridPi --------------------------
	.section	.nv.constant0._Z30offset_access_2d_block_2d_gridPi,"a",@progbits
	.sectionflags	@""
	.align	4
.nv.constant0._Z30offset_access_2d_block_2d_gridPi:
	.zero		904


//--------------------- .nv.constant0._Z30offset_access_1d_block_2d_gridPi --------------------------
	.section	.nv.constant0._Z30offset_access_1d_block_2d_gridPi,"a",@progbits
	.sectionflags	@""
	.align	4
.nv.constant0._Z30offset_access_1d_block_2d_gridPi:
	.zero		904


//--------------------- .nv.constant0._Z30offset_access_1d_block_1d_gridPi --------------------------
	.section	.nv.constant0._Z30offset_access_1d_block_1d_gridPi,"a",@progbits
	.sectionflags	@""
	.align	4
.nv.constant0._Z30offset_access_1d_block_1d_gridPi:
	.zero		904


//--------------------- .nv.constant0._Z6accessPi --------------------------
	.section	.nv.constant0._Z6accessPi,"a",@progbits
	.sectionflags	@""
	.align	4
.nv.constant0._Z6accessPi:
	.zero		904


//--------------------- SYMBOLS --------------------------

	.type		.nv.reservedSmem.offset0,@object
	.size		.nv.reservedSmem.offset0,0x4
	.type		vprintf,@function
